//
// Generated by NVIDIA NVVM Compiler
//
// Compiler Build ID: CL-36424714
// Cuda compilation tools, release 13.0, V13.0.88
// Based on NVVM 20.0.0
//

.version 9.0
.target sm_100
.address_size 64

	// .globl	_Z13sum_reductionPiS_ii
.extern .func  (.param .b32 func_retval0) vprintf
(
	.param .b64 vprintf_param_0,
	.param .b64 vprintf_param_1
)
;
// _ZZ13sum_reductionPiS_iiE4smem has been demoted
.global .align 1 .b8 $str[28] = {98, 108, 111, 99, 107, 73, 100, 120, 46, 120, 32, 37, 100, 32, 104, 97, 115, 32, 118, 97, 108, 117, 101, 32, 37, 100, 10};

.visible .entry _Z13sum_reductionPiS_ii(
	.param .u64 .ptr .align 1 _Z13sum_reductionPiS_ii_param_0,
	.param .u64 .ptr .align 1 _Z13sum_reductionPiS_ii_param_1,
	.param .u32 _Z13sum_reductionPiS_ii_param_2,
	.param .u32 _Z13sum_reductionPiS_ii_param_3
)
{
	.local .align 8 .b8 	__local_depot0[8];
	.reg .b64 	%SP;
	.reg .b64 	%SPL;
	.reg .pred 	%p<14>;
	.reg .b32 	%r<94>;
	.reg .b64 	%rd<13>;
	// demoted variable
	.shared .align 4 .b8 _ZZ13sum_reductionPiS_iiE4smem[512];
	mov.u64 	%SPL, __local_depot0;
	cvta.local.u64 	%SP, %SPL;
	ld.param.u64 	%rd2, [_Z13sum_reductionPiS_ii_param_0];
	ld.param.u64 	%rd1, [_Z13sum_reductionPiS_ii_param_1];
	ld.param.u32 	%r23, [_Z13sum_reductionPiS_ii_param_2];
	ld.param.u32 	%r24, [_Z13sum_reductionPiS_ii_param_3];
	cvta.to.global.u64 	%rd3, %rd2;
	mov.u32 	%r1, %tid.x;
	mov.u32 	%r25, %ntid.x;
	mov.u32 	%r2, %ctaid.x;
	mad.lo.s32 	%r3, %r25, %r2, %r1;
	mul.wide.s32 	%rd4, %r3, 4;
	add.s64 	%rd5, %rd3, %rd4;
	ld.global.u32 	%r26, [%rd5];
	shl.b32 	%r27, %r1, 2;
	mov.u32 	%r28, _ZZ13sum_reductionPiS_iiE4smem;
	add.s32 	%r4, %r28, %r27;
	st.shared.u32 	[%r4], %r26;
	bar.sync 	0;
	setp.gt.s32 	%p1, %r3, 16383;
	setp.lt.s32 	%p2, %r24, %r23;
	or.pred  	%p3, %p1, %p2;
	@%p3 bra 	$L__BB0_16;
	add.s32 	%r5, %r24, 1;
	sub.s32 	%r29, %r5, %r23;
	and.b32  	%r6, %r29, 3;
	setp.eq.s32 	%p4, %r6, 0;
	mov.u32 	%r92, %r23;
	@%p4 bra 	$L__BB0_6;
	neg.s32 	%r90, %r6;
	mov.u32 	%r92, %r23;
$L__BB0_3:
	.pragma "nounroll";
	mov.b32 	%r30, 1;
	shl.b32 	%r10, %r30, %r92;
	add.s32 	%r31, %r10, -1;
	and.b32  	%r32, %r31, %r3;
	setp.ne.s32 	%p5, %r32, 0;
	@%p5 bra 	$L__BB0_5;
	shr.u32 	%r33, %r10, 31;
	add.s32 	%r34, %r10, %r33;
	shl.b32 	%r35, %r34, 1;
	and.b32  	%r36, %r35, -4;
	add.s32 	%r37, %r4, %r36;
	ld.shared.u32 	%r38, [%r37];
	ld.shared.u32 	%r39, [%r4];
	add.s32 	%r40, %r39, %r38;
	st.shared.u32 	[%r4], %r40;
$L__BB0_5:
	bar.sync 	0;
	add.s32 	%r92, %r92, 1;
	add.s32 	%r90, %r90, 1;
	setp.ne.s32 	%p6, %r90, 0;
	@%p6 bra 	$L__BB0_3;
$L__BB0_6:
	sub.s32 	%r41, %r24, %r23;
	setp.lt.u32 	%p7, %r41, 3;
	@%p7 bra 	$L__BB0_16;
$L__BB0_7:
	mov.b32 	%r42, 1;
	shl.b32 	%r15, %r42, %r92;
	add.s32 	%r43, %r15, -1;
	and.b32  	%r44, %r43, %r3;
	setp.ne.s32 	%p8, %r44, 0;
	@%p8 bra 	$L__BB0_9;
	shr.u32 	%r45, %r15, 31;
	add.s32 	%r46, %r15, %r45;
	shl.b32 	%r47, %r46, 1;
	and.b32  	%r48, %r47, -4;
	add.s32 	%r49, %r4, %r48;
	ld.shared.u32 	%r50, [%r49];
	ld.shared.u32 	%r51, [%r4];
	add.s32 	%r52, %r51, %r50;
	st.shared.u32 	[%r4], %r52;
$L__BB0_9:
	bar.sync 	0;
	add.s32 	%r16, %r92, 1;
	mov.b32 	%r53, 1;
	shl.b32 	%r17, %r53, %r16;
	add.s32 	%r54, %r17, -1;
	and.b32  	%r55, %r54, %r3;
	setp.ne.s32 	%p9, %r55, 0;
	@%p9 bra 	$L__BB0_11;
	shr.u32 	%r56, %r17, 31;
	add.s32 	%r57, %r17, %r56;
	shl.b32 	%r58, %r57, 1;
	and.b32  	%r59, %r58, -4;
	add.s32 	%r60, %r4, %r59;
	ld.shared.u32 	%r61, [%r60];
	ld.shared.u32 	%r62, [%r4];
	add.s32 	%r63, %r62, %r61;
	st.shared.u32 	[%r4], %r63;
$L__BB0_11:
	bar.sync 	0;
	add.s32 	%r18, %r16, 1;
	mov.b32 	%r64, 1;
	shl.b32 	%r19, %r64, %r18;
	add.s32 	%r65, %r19, -1;
	and.b32  	%r66, %r65, %r3;
	setp.ne.s32 	%p10, %r66, 0;
	@%p10 bra 	$L__BB0_13;
	shr.u32 	%r67, %r19, 31;
	add.s32 	%r68, %r19, %r67;
	shl.b32 	%r69, %r68, 1;
	and.b32  	%r70, %r69, -4;
	add.s32 	%r71, %r4, %r70;
	ld.shared.u32 	%r72, [%r71];
	ld.shared.u32 	%r73, [%r4];
	add.s32 	%r74, %r73, %r72;
	st.shared.u32 	[%r4], %r74;
$L__BB0_13:
	bar.sync 	0;
	add.s32 	%r20, %r18, 1;
	mov.b32 	%r75, 1;
	shl.b32 	%r21, %r75, %r20;
	add.s32 	%r76, %r21, -1;
	and.b32  	%r77, %r76, %r3;
	setp.ne.s32 	%p11, %r77, 0;
	@%p11 bra 	$L__BB0_15;
	shr.u32 	%r78, %r21, 31;
	add.s32 	%r79, %r21, %r78;
	shl.b32 	%r80, %r79, 1;
	and.b32  	%r81, %r80, -4;
	add.s32 	%r82, %r4, %r81;
	ld.shared.u32 	%r83, [%r82];
	ld.shared.u32 	%r84, [%r4];
	add.s32 	%r85, %r84, %r83;
	st.shared.u32 	[%r4], %r85;
$L__BB0_15:
	bar.sync 	0;
	add.s32 	%r92, %r20, 1;
	setp.ne.s32 	%p12, %r92, %r5;
	@%p12 bra 	$L__BB0_7;
$L__BB0_16:
	setp.ne.s32 	%p13, %r1, 0;
	@%p13 bra 	$L__BB0_18;
	ld.shared.u32 	%r86, [_ZZ13sum_reductionPiS_iiE4smem];
	add.u64 	%rd6, %SP, 0;
	add.u64 	%rd7, %SPL, 0;
	st.local.v2.u32 	[%rd7], {%r2, %r86};
	mov.u64 	%rd8, $str;
	cvta.global.u64 	%rd9, %rd8;
	{ // callseq 0, 0
	.param .b64 param0;
	st.param.b64 	[param0], %rd9;
	.param .b64 param1;
	st.param.b64 	[param1], %rd6;
	.param .b32 retval0;
	call.uni (retval0), 
	vprintf, 
	(
	param0, 
	param1
	);
	ld.param.b32 	%r87, [retval0];
	} // callseq 0
	ld.shared.u32 	%r89, [_ZZ13sum_reductionPiS_iiE4smem];
	cvta.to.global.u64 	%rd10, %rd1;
	mul.wide.u32 	%rd11, %r2, 4;
	add.s64 	%rd12, %rd10, %rd11;
	st.global.u32 	[%rd12], %r89;
$L__BB0_18:
	ret;

}


// ===== COMPILED SASS (sm_100) =====

	.target	sm_100

	.elftype	@"ET_EXEC"


//--------------------- .note.nv.tkinfo           --------------------------
	.section	.note.nv.tkinfo,"",@"SHT_NOTE"
	.sectionflags	@"SHF_NOTE_NV_TKINFO"
	.tkinfo
        /*0018*/ 	.word	0x00000002
        /*0030*/ 	.string	""
        /*0030*/ 	.string	"ptxas"
        /*0030*/ 	.string	"Cuda compilation tools, release 13.0, V13.0.88"
        /*0030*/ 	.string	"Build cuda_13.0.r13.0/compiler.36424714_0"
        /*0030*/ 	.string	"-arch sm_100 -m 64 "



//--------------------- .note.nv.cuinfo           --------------------------
	.section	.note.nv.cuinfo,"",@"SHT_NOTE"
	.sectionflags	@"SHF_NOTE_NV_CUINFO"
        /*0018*/ 	.short	0x0002
        /*001a*/ 	.short	0x0064
        /*001c*/ 	.short	0x0082
	.zero		2


//--------------------- .nv.info                  --------------------------
	.section	.nv.info,"",@"SHT_CUDA_INFO"
	.align	4


	//----- nvinfo : EIATTR_REGCOUNT
	.align		4
        /*0000*/ 	.byte	0x04, 0x2f
        /*0002*/ 	.short	(.L_2 - .L_1)
	.align		4
.L_1:
        /*0004*/ 	.word	index@(_Z13sum_reductionPiS_ii)
        /*0008*/ 	.word	0x00000018


	//----- nvinfo : EIATTR_FRAME_SIZE
	.align		4
.L_2:
        /*000c*/ 	.byte	0x04, 0x11
        /*000e*/ 	.short	(.L_4 - .L_3)
	.align		4
.L_3:
        /*0010*/ 	.word	index@(_Z13sum_reductionPiS_ii)
        /*0014*/ 	.word	0x00000008


	//----- nvinfo : EIATTR_MIN_STACK_SIZE
	.align		4
.L_4:
        /*0018*/ 	.byte	0x04, 0x12
        /*001a*/ 	.short	(.L_6 - .L_5)
	.align		4
.L_5:
        /*001c*/ 	.word	index@(_Z13sum_reductionPiS_ii)
        /*0020*/ 	.word	0x00000008
.L_6:


//--------------------- .nv.compat                --------------------------
	.section	.nv.compat,"",@"SHT_CUDA_COMPAT_INFO"
	.align	4
        /*0000*/ 	.byte	0x02, 0x09, 0x00, 0x00, 0x02, 0x02, 0x01, 0x00, 0x02, 0x05, 0x05, 0x00, 0x03, 0x07, 0x01, 0x01
        /*0010*/ 	.byte	0x02, 0x03, 0x00, 0x00, 0x02, 0x06, 0x01, 0x00, 0x04, 0x0b, 0x08, 0x00, 0x09, 0x00, 0x00, 0x00
        /*0020*/ 	.byte	0x00, 0x00, 0x00, 0x00


//--------------------- .nv.info._Z13sum_reductionPiS_ii --------------------------
	.section	.nv.info._Z13sum_reductionPiS_ii,"",@"SHT_CUDA_INFO"
	.sectionflags	@""
	.align	4


	//----- nvinfo : EIATTR_CUDA_API_VERSION
	.align		4
        /*0000*/ 	.byte	0x04, 0x37
        /*0002*/ 	.short	(.L_8 - .L_7)
.L_7:
        /*0004*/ 	.word	0x00000082


	//----- nvinfo : EIATTR_KPARAM_INFO
	.align		4
.L_8:
        /*0008*/ 	.byte	0x04, 0x17
        /*000a*/ 	.short	(.L_10 - .L_9)
.L_9:
        /*000c*/ 	.word	0x00000000
        /*0010*/ 	.short	0x0003
        /*0012*/ 	.short	0x0014
        /*0014*/ 	.byte	0x00, 0xf0, 0x11, 0x00


	//----- nvinfo : EIATTR_KPARAM_INFO
	.align		4
.L_10:
        /*0018*/ 	.byte	0x04, 0x17
        /*001a*/ 	.short	(.L_12 - .L_11)
.L_11:
        /*001c*/ 	.word	0x00000000
        /*0020*/ 	.short	0x0002
        /*0022*/ 	.short	0x0010
        /*0024*/ 	.byte	0x00, 0xf0, 0x11, 0x00


	//----- nvinfo : EIATTR_KPARAM_INFO
	.align		4
.L_12:
        /*0028*/ 	.byte	0x04, 0x17
        /*002a*/ 	.short	(.L_14 - .L_13)
.L_13:
        /*002c*/ 	.word	0x00000000
        /*0030*/ 	.short	0x0001
        /*0032*/ 	.short	0x0008
        /*0034*/ 	.byte	0x00, 0xf5, 0x21, 0x00


	//----- nvinfo : EIATTR_KPARAM_INFO
	.align		4
.L_14:
        /*0038*/ 	.byte	0x04, 0x17
        /*003a*/ 	.short	(.L_16 - .L_15)
.L_15:
        /*003c*/ 	.word	0x00000000
        /*0040*/ 	.short	0x0000
        /*0042*/ 	.short	0x0000
        /*0044*/ 	.byte	0x00, 0xf5, 0x21, 0x00


	//----- nvinfo : EIATTR_SPARSE_MMA_MASK
	.align		4
.L_16:
        /*0048*/ 	.byte	0x03, 0x50
        /*004a*/ 	.short	0x0000


	//----- nvinfo : EIATTR_MAXREG_COUNT
	.align		4
        /*004c*/ 	.byte	0x03, 0x1b
        /*004e*/ 	.short	0x00ff


	//----- nvinfo : EIATTR_NUM_BARRIERS
	.align		4
        /*0050*/ 	.byte	0x02, 0x4c
        /*0052*/ 	.byte	0x01
	.zero		1


	//----- nvinfo : EIATTR_EXTERNS
	.align		4
        /*0054*/ 	.byte	0x04, 0x0f
        /*0056*/ 	.short	(.L_18 - .L_17)


	//   ....[0]....
	.align		4
.L_17:
        /*0058*/ 	.word	index@(vprintf)


	//----- nvinfo : EIATTR_MERCURY_ISA_VERSION
	.align		4
.L_18:
        /*005c*/ 	.byte	0x03, 0x5f
        /*005e*/ 	.short	0x0101


	//----- nvinfo : EIATTR_VRC_CTA_INIT_COUNT
	.align		4
        /*0060*/ 	.byte	0x02, 0x4a
	.zero		1
	.zero		1


	//----- nvinfo : EIATTR_SYSCALL_OFFSETS
	.align		4
        /*0064*/ 	.byte	0x04, 0x46
        /*0066*/ 	.short	(.L_20 - .L_19)


	//   ....[0]....
.L_19:
        /*0068*/ 	.word	0x000007d0


	//----- nvinfo : EIATTR_EXIT_INSTR_OFFSETS
	.align		4
.L_20:
        /*006c*/ 	.byte	0x04, 0x1c
        /*006e*/ 	.short	(.L_22 - .L_21)


	//   ....[0]....
.L_21:
        /*0070*/ 	.word	0x00000710


	//   ....[1]....
        /*0074*/ 	.word	0x00000850


	//----- nvinfo : EIATTR_CRS_STACK_SIZE
	.align		4
.L_22:
        /*0078*/ 	.byte	0x04, 0x1e
        /*007a*/ 	.short	(.L_24 - .L_23)
.L_23:
        /*007c*/ 	.word	0x00000000


	//----- nvinfo : EIATTR_CBANK_PARAM_SIZE
	.align		4
.L_24:
        /*0080*/ 	.byte	0x03, 0x19
        /*0082*/ 	.short	0x0018


	//----- nvinfo : EIATTR_PARAM_CBANK
	.align		4
        /*0084*/ 	.byte	0x04, 0x0a
        /*0086*/ 	.short	(.L_26 - .L_25)
	.align		4
.L_25:
        /*0088*/ 	.word	index@(.nv.constant0._Z13sum_reductionPiS_ii)
        /*008c*/ 	.short	0x0380
        /*008e*/ 	.short	0x0018


	//----- nvinfo : EIATTR_SW_WAR
	.align		4
.L_26:
        /*0090*/ 	.byte	0x04, 0x36
        /*0092*/ 	.short	(.L_28 - .L_27)
.L_27:
        /*0094*/ 	.word	0x00000008
.L_28:


//--------------------- .nv.callgraph             --------------------------
	.section	.nv.callgraph,"",@"SHT_CUDA_CALLGRAPH"
	.align	4
	.sectionentsize	8
	.align		4
        /*0000*/ 	.word	0x00000000
	.align		4
        /*0004*/ 	.word	0xffffffff
	.align		4
        /*0008*/ 	.word	index@(_Z13sum_reductionPiS_ii)
	.align		4
        /*000c*/ 	.word	index@(vprintf)
	.align		4
        /*0010*/ 	.word	0x00000000
	.align		4
        /*0014*/ 	.word	0xfffffffe
	.align		4
        /*0018*/ 	.word	0x00000000
	.align		4
        /*001c*/ 	.word	0xfffffffd
	.align		4
        /*0020*/ 	.word	0x00000000
	.align		4
        /*0024*/ 	.word	0xfffffffc


//--------------------- .nv.constant4             --------------------------
	.section	.nv.constant4,"a",@progbits
	.align	8
	.align		8
.nv.constant4:
        /*0000*/ 	.dword	vprintf
	.align		8
        /*0008*/ 	.dword	$str


//--------------------- .text._Z13sum_reductionPiS_ii --------------------------
	.section	.text._Z13sum_reductionPiS_ii,"ax",@progbits
	.align	128
        .global         _Z13sum_reductionPiS_ii
        .type           _Z13sum_reductionPiS_ii,@function
        .size           _Z13sum_reductionPiS_ii,(.L_x_7 - _Z13sum_reductionPiS_ii)
        .other          _Z13sum_reductionPiS_ii,@"STO_CUDA_ENTRY STV_DEFAULT"
_Z13sum_reductionPiS_ii:
.text._Z13sum_reductionPiS_ii:
[----:B------:R-:W0:Y:S01]  /*0000*/  LDC R1, c[0x0][0x37c] ;  /* 0x0000df00ff017b82 */ /* 0x000e220000000800 */
[----:B------:R-:W1:Y:S07]  /*0010*/  S2R R3, SR_TID.X ;  /* 0x0000000000037919 */ /* 0x000e6e0000002100 */
[----:B------:R-:W2:Y:S01]  /*0020*/  LDC.64 R8, c[0x0][0x380] ;  /* 0x0000e000ff087b82 */ /* 0x000ea20000000a00 */
[----:B------:R-:W3:Y:S01]  /*0030*/  LDCU UR6, c[0x0][0x2fc] ;  /* 0x00005f80ff0677ac */ /* 0x000ee20008000800 */
[----:B0-----:R-:W-:Y:S01]  /*0040*/  VIADD R1, R1, 0xfffffff8 ;  /* 0xfffffff801017836 */ /* 0x001fe20000000000 */
[----:B------:R-:W1:Y:S01]  /*0050*/  S2R R2, SR_CTAID.X ;  /* 0x0000000000027919 */ /* 0x000e620000002500 */
[----:B------:R-:W1:Y:S01]  /*0060*/  LDCU UR4, c[0x0][0x360] ;  /* 0x00006c00ff0477ac */ /* 0x000e620008000800 */
[----:B------:R-:W0:Y:S03]  /*0070*/  LDCU.64 UR36, c[0x0][0x358] ;  /* 0x00006b00ff2477ac */ /* 0x000e260008000a00 */
[----:B------:R-:W4:Y:S08]  /*0080*/  S2UR UR5, SR_CgaCtaId ;  /* 0x00000000000579c3 */ /* 0x000f300000008800 */
[----:B------:R-:W5:Y:S01]  /*0090*/  LDC.64 R10, c[0x0][0x390] ;  /* 0x0000e400ff0a7b82 */ /* 0x000f620000000a00 */
[----:B-1----:R-:W-:-:S04]  /*00a0*/  IMAD R0, R2, UR4, R3 ;  /* 0x0000000402007c24 */ /* 0x002fc8000f8e0203 */
[----:B--2---:R-:W-:-:S06]  /*00b0*/  IMAD.WIDE R8, R0, 0x4, R8 ;  /* 0x0000000400087825 */ /* 0x004fcc00078e0208 */
[----:B0-----:R-:W2:Y:S01]  /*00c0*/  LDG.E R9, desc[UR36][R8.64] ;  /* 0x0000002408097981 */ /* 0x001ea2000c1e1900 */
[----:B------:R-:W-:Y:S01]  /*00d0*/  UMOV UR4, 0x400 ;  /* 0x0000040000047882 */ /* 0x000fe20000000000 */
[----:B-----5:R-:W-:Y:S01]  /*00e0*/  ISETP.GE.AND P0, PT, R11, R10, PT ;  /* 0x0000000a0b00720c */ /* 0x020fe20003f06270 */
[----:B----4-:R-:W-:Y:S01]  /*00f0*/  ULEA UR4, UR5, UR4, 0x18 ;  /* 0x0000000405047291 */ /* 0x010fe2000f8ec0ff */
[----:B------:R-:W-:Y:S01]  /*0100*/  BSSY.RECONVERGENT B0, `(.L_x_0) ;  /* 0x000005f000007945 */ /* 0x000fe20003800200 */
[----:B------:R-:W0:Y:S01]  /*0110*/  LDCU UR5, c[0x0][0x2f8] ;  /* 0x00005f00ff0577ac */ /* 0x000e220008000800 */
[----:B------:R-:W-:-:S03]  /*0120*/  ISETP.GT.OR P0, PT, R0, 0x3fff, !P0 ;  /* 0x00003fff0000780c */ /* 0x000fc60004704670 */
[----:B------:R-:W-:Y:S02]  /*0130*/  LEA R4, R3, UR4, 0x2 ;  /* 0x0000000403047c11 */ /* 0x000fe4000f8e10ff */
[----:B0-----:R-:W-:-:S05]  /*0140*/  IADD3 R6, P1, PT, R1, UR5, RZ ;  /* 0x0000000501067c10 */ /* 0x001fca000ff3e0ff */
[----:B---3--:R-:W-:Y:S01]  /*0150*/  IMAD.X R7, RZ, RZ, UR6, P1 ;  /* 0x00000006ff077e24 */ /* 0x008fe200088e06ff */
[----:B--2---:R0:W-:Y:S01]  /*0160*/  STS [R4], R9 ;  /* 0x0000000904007388 */ /* 0x0041e20000000800 */
[----:B------:R-:W-:Y:S06]  /*0170*/  BAR.SYNC.DEFER_BLOCKING 0x0 ;  /* 0x0000000000007b1d */ /* 0x000fec0000010000 */
[----:B------:R-:W-:Y:S05]  /*0180*/  @P0 BRA `(.L_x_1) ;  /* 0x0000000400580947 */ /* 0x000fea0003800000 */
[----:B------:R-:W-:Y:S01]  /*0190*/  VIADD R5, R11, 0x1 ;  /* 0x000000010b057836 */ /* 0x000fe20000000000 */
[----:B------:R-:W1:Y:S03]  /*01a0*/  LDCU UR4, c[0x0][0x390] ;  /* 0x00007200ff0477ac */ /* 0x000e660008000800 */
[----:B------:R-:W-:-:S05]  /*01b0*/  IMAD.IADD R8, R5, 0x1, -R10 ;  /* 0x0000000105087824 */ /* 0x000fca00078e0a0a */
[----:B0-----:R-:W-:Y:S01]  /*01c0*/  LOP3.LUT P0, R9, R8, 0x3, RZ, 0xc0, !PT ;  /* 0x0000000308097812 */ /* 0x001fe2000780c0ff */
[----:B-1----:R-:W-:-:S12]  /*01d0*/  IMAD.U32 R8, RZ, RZ, UR4 ;  /* 0x00000004ff087e24 */ /* 0x002fd8000f8e00ff */
[----:B------:R-:W-:Y:S05]  /*01e0*/  @!P0 BRA `(.L_x_2) ;  /* 0x0000000000508947 */ /* 0x000fea0003800000 */
[----:B------:R-:W-:Y:S01]  /*01f0*/  IMAD.MOV R9, RZ, RZ, -R9 ;  /* 0x000000ffff097224 */ /* 0x000fe200078e0a09 */
[----:B------:R-:W-:Y:S01]  /*0200*/  MOV R8, UR4 ;  /* 0x0000000400087c02 */ /* 0x000fe20008000f00 */
[----:B------:R-:W-:-:S07]  /*0210*/  IMAD.MOV.U32 R15, RZ, RZ, 0x1 ;  /* 0x00000001ff0f7424 */ /* 0x000fce00078e00ff */
.L_x_3:
[----:B------:R-:W-:Y:S01]  /*0220*/  SHF.L.U32 R10, R15, R8, RZ ;  /* 0x000000080f0a7219 */ /* 0x000fe200000006ff */
[----:B------:R-:W-:Y:S05]  /*0230*/  WARPSYNC.ALL ;  /* 0x0000000000007948 */ /* 0x000fea0003800000 */
[----:B------:R-:W-:Y:S01]  /*0240*/  VIADD R11, R10, 0xffffffff ;  /* 0xffffffff0a0b7836 */ /* 0x000fe20000000000 */
[----:B------:R-:W-:Y:S01]  /*0250*/  IADD3 R9, PT, PT, R9, 0x1, RZ ;  /* 0x0000000109097810 */ /* 0x000fe20007ffe0ff */
[----:B------:R-:W-:-:S03]  /*0260*/  VIADD R8, R8, 0x1 ;  /* 0x0000000108087836 */ /* 0x000fc60000000000 */
[----:B------:R-:W-:-:S13]  /*0270*/  LOP3.LUT P0, RZ, R11, R0, RZ, 0xc0, !PT ;  /* 0x000000000bff7212 */ /* 0x000fda000780c0ff */
[----:B------:R-:W-:-:S05]  /*0280*/  @!P0 LEA.HI R10, R10, R10, RZ, 0x1 ;  /* 0x0000000a0a0a8211 */ /* 0x000fca00078f08ff */
[----:B------:R-:W-:-:S05]  /*0290*/  @!P0 IMAD.SHL.U32 R10, R10, 0x2, RZ ;  /* 0x000000020a0a8824 */ /* 0x000fca00078e00ff */
[----:B------:R-:W-:Y:S02]  /*02a0*/  @!P0 LOP3.LUT R11, R10, 0xfffffffc, RZ, 0xc0, !PT ;  /* 0xfffffffc0a0b8812 */ /* 0x000fe400078ec0ff */
[----:B------:R-:W-:Y:S03]  /*02b0*/  @!P0 LDS R10, [R4] ;  /* 0x00000000040a8984 */ /* 0x000fe60000000800 */
[----:B------:R-:W-:-:S06]  /*02c0*/  @!P0 IMAD.IADD R11, R4, 0x1, R11 ;  /* 0x00000001040b8824 */ /* 0x000fcc00078e020b */
[----:B------:R-:W0:Y:S02]  /*02d0*/  @!P0 LDS R11, [R11] ;  /* 0x000000000b0b8984 */ /* 0x000e240000000800 */
[----:B0-----:R-:W-:-:S05]  /*02e0*/  @!P0 IMAD.IADD R13, R11, 0x1, R10 ;  /* 0x000000010b0d8824 */ /* 0x001fca00078e020a */
[----:B------:R0:W-:Y:S01]  /*02f0*/  @!P0 STS [R4], R13 ;  /* 0x0000000d04008388 */ /* 0x0001e20000000800 */
[----:B------:R-:W-:Y:S01]  /*0300*/  BAR.SYNC.DEFER_BLOCKING 0x0 ;  /* 0x0000000000007b1d */ /* 0x000fe20000010000 */
[----:B------:R-:W-:-:S13]  /*0310*/  ISETP.NE.AND P0, PT, R9, RZ, PT ;  /* 0x000000ff0900720c */ /* 0x000fda0003f05270 */
[----:B0-----:R-:W-:Y:S05]  /*0320*/  @P0 BRA `(.L_x_3) ;  /* 0xfffffffc00bc0947 */ /* 0x001fea000383ffff */
.L_x_2:
[----:B------:R-:W0:Y:S02]  /*0330*/  LDCU.64 UR4, c[0x0][0x390] ;  /* 0x00007200ff0477ac */ /* 0x000e240008000a00 */
[----:B0-----:R-:W-:-:S04]  /*0340*/  UIADD3 UR4, UPT, UPT, UR5, -UR4, URZ ;  /* 0x8000000405047290 */ /* 0x001fc8000fffe0ff */
[----:B------:R-:W-:-:S09]  /*0350*/  UISETP.GE.U32.AND UP0, UPT, UR4, 0x3, UPT ;  /* 0x000000030400788c */ /* 0x000fd2000bf06070 */
[----:B------:R-:W-:Y:S05]  /*0360*/  BRA.U !UP0, `(.L_x_1) ;  /* 0x0000000108e07547 */ /* 0x000fea000b800000 */
.L_x_4:
[----:B------:R-:W-:Y:S01]  /*0370*/  IMAD.MOV.U32 R9, RZ, RZ, 0x1 ;  /* 0x00000001ff097424 */ /* 0x000fe200078e00ff */
[----:B------:R-:W-:Y:S01]  /*0380*/  IADD3 R12, PT, PT, R8, 0x1, RZ ;  /* 0x00000001080c7810 */ /* 0x000fe20007ffe0ff */
[----:B------:R-:W-:Y:S05]  /*0390*/  WARPSYNC.ALL ;  /* 0x0000000000007948 */ /* 0x000fea0003800000 */
[C---:B------:R-:W-:Y:S02]  /*03a0*/  SHF.L.U32 R10, R9.reuse, R8, RZ ;  /* 0x00000008090a7219 */ /* 0x040fe400000006ff */
[----:B------:R-:W-:-:S03]  /*03b0*/  SHF.L.U32 R12, R9, R12, RZ ;  /* 0x0000000c090c7219 */ /* 0x000fc600000006ff */
[----:B------:R-:W-:Y:S02]  /*03c0*/  VIADD R11, R10, 0xffffffff ;  /* 0xffffffff0a0b7836 */ /* 0x000fe40000000000 */
[----:B------:R-:W-:-:S03]  /*03d0*/  VIADD R13, R12, 0xffffffff ;  /* 0xffffffff0c0d7836 */ /* 0x000fc60000000000 */
[-C--:B------:R-:W-:Y:S02]  /*03e0*/  LOP3.LUT P1, RZ, R11, R0.reuse, RZ, 0xc0, !PT ;  /* 0x000000000bff7212 */ /* 0x080fe4000782c0ff */
[----:B------:R-:W-:-:S11]  /*03f0*/  LOP3.LUT P0, RZ, R13, R0, RZ, 0xc0, !PT ;  /* 0x000000000dff7212 */ /* 0x000fd6000780c0ff */
[----:B------:R-:W-:Y:S02]  /*0400*/  @!P1 LEA.HI R10, R10, R10, RZ, 0x1 ;  /* 0x0000000a0a0a9211 */ /* 0x000fe400078f08ff */
[----:B------:R-:W-:-:S03]  /*0410*/  @!P0 LEA.HI R12, R12, R12, RZ, 0x1 ;  /* 0x0000000c0c0c8211 */ /* 0x000fc600078f08ff */
[----:B------:R-:W-:Y:S02]  /*0420*/  @!P1 IMAD.SHL.U32 R10, R10, 0x2, RZ ;  /* 0x000000020a0a9824 */ /* 0x000fe400078e00ff */
[----:B------:R-:W-:-:S03]  /*0430*/  @!P0 IMAD.SHL.U32 R12, R12, 0x2, RZ ;  /* 0x000000020c0c8824 */ /* 0x000fc600078e00ff */
[----:B------:R-:W-:Y:S02]  /*0440*/  @!P1 LOP3.LUT R11, R10, 0xfffffffc, RZ, 0xc0, !PT ;  /* 0xfffffffc0a0b9812 */ /* 0x000fe400078ec0ff */
[----:B------:R-:W-:Y:S01]  /*0450*/  @!P1 LDS R10, [R4] ;  /* 0x00000000040a9984 */ /* 0x000fe20000000800 */
[----:B------:R-:W-:Y:S02]  /*0460*/  @!P0 LOP3.LUT R13, R12, 0xfffffffc, RZ, 0xc0, !PT ;  /* 0xfffffffc0c0d8812 */ /* 0x000fe400078ec0ff */
[----:B------:R-:W-:-:S03]  /*0470*/  @!P1 IMAD.IADD R11, R4, 0x1, R11 ;  /* 0x00000001040b9824 */ /* 0x000fc600078e020b */
[----:B------:R-:W-:-:S03]  /*0480*/  @!P0 IMAD.IADD R12, R4, 0x1, R13 ;  /* 0x00000001040c8824 */ /* 0x000fc600078e020d */
[----:B------:R-:W0:Y:S02]  /*0490*/  @!P1 LDS R11, [R11] ;  /* 0x000000000b0b9984 */ /* 0x000e240000000800 */
[----:B0-----:R-:W-:Y:S01]  /*04a0*/  @!P1 IMAD.IADD R13, R11, 0x1, R10 ;  /* 0x000000010b0d9824 */ /* 0x001fe200078e020a */
[----:B------:R-:W-:-:S04]  /*04b0*/  IADD3 R10, PT, PT, R8, 0x2, RZ ;  /* 0x00000002080a7810 */ /* 0x000fc80007ffe0ff */
[----:B------:R-:W-:Y:S01]  /*04c0*/  @!P1 STS [R4], R13 ;  /* 0x0000000d04009388 */ /* 0x000fe20000000800 */
[----:B------:R-:W-:Y:S01]  /*04d0*/  SHF.L.U32 R10, R9, R10, RZ ;  /* 0x0000000a090a7219 */ /* 0x000fe200000006ff */
[----:B------:R-:W-:Y:S04]  /*04e0*/  BAR.SYNC.DEFER_BLOCKING 0x0 ;  /* 0x0000000000007b1d */ /* 0x000fe80000010000 */
[----:B------:R-:W-:-:S05]  /*04f0*/  VIADD R15, R10, 0xffffffff ;  /* 0xffffffff0a0f7836 */ /* 0x000fca0000000000 */
[----:B------:R-:W-:-:S13]  /*0500*/  LOP3.LUT P1, RZ, R15, R0, RZ, 0xc0, !PT ;  /* 0x000000000fff7212 */ /* 0x000fda000782c0ff */
[----:B------:R-:W-:Y:S01]  /*0510*/  @!P1 LEA.HI R10, R10, R10, RZ, 0x1 ;  /* 0x0000000a0a0a9211 */ /* 0x000fe200078f08ff */
[----:B------:R-:W-:Y:S04]  /*0520*/  @!P0 LDS R12, [R12] ;  /* 0x000000000c0c8984 */ /* 0x000fe80000000800 */
[----:B------:R-:W-:Y:S01]  /*0530*/  @!P1 IMAD.SHL.U32 R10, R10, 0x2, RZ ;  /* 0x000000020a0a9824 */ /* 0x000fe200078e00ff */
[----:B------:R-:W0:Y:S04]  /*0540*/  @!P0 LDS R11, [R4] ;  /* 0x00000000040b8984 */ /* 0x000e280000000800 */
[----:B------:R-:W-:-:S05]  /*0550*/  @!P1 LOP3.LUT R15, R10, 0xfffffffc, RZ, 0xc0, !PT ;  /* 0xfffffffc0a0f9812 */ /* 0x000fca00078ec0ff */
[----:B------:R-:W-:Y:S02]  /*0560*/  @!P1 IMAD.IADD R15, R4, 0x1, R15 ;  /* 0x00000001040f9824 */ /* 0x000fe400078e020f */
[----:B0-----:R-:W-:Y:S01]  /*0570*/  @!P0 IMAD.IADD R11, R12, 0x1, R11 ;  /* 0x000000010c0b8824 */ /* 0x001fe200078e020b */
[C---:B------:R-:W-:Y:S01]  /*0580*/  IADD3 R12, PT, PT, R8.reuse, 0x3, RZ ;  /* 0x00000003080c7810 */ /* 0x040fe20007ffe0ff */
[----:B------:R-:W-:-:S03]  /*0590*/  VIADD R8, R8, 0x4 ;  /* 0x0000000408087836 */ /* 0x000fc60000000000 */
        /* <DEDUP_REMOVED lines=11> */
[----:B0-----:R-:W-:-:S05]  /*0650*/  @!P1 IMAD.IADD R9, R15, 0x1, R10 ;  /* 0x000000010f099824 */ /* 0x001fca00078e020a */
[----:B------:R-:W-:Y:S01]  /*0660*/  @!P1 STS [R4], R9 ;  /* 0x0000000904009388 */ /* 0x000fe20000000800 */
[----:B------:R-:W-:Y:S06]  /*0670*/  BAR.SYNC.DEFER_BLOCKING 0x0 ;  /* 0x0000000000007b1d */ /* 0x000fec0000010000 */
[----:B------:R-:W-:Y:S04]  /*0680*/  @!P0 LDS R13, [R13] ;  /* 0x000000000d0d8984 */ /* 0x000fe80000000800 */
[----:B------:R-:W0:Y:S02]  /*0690*/  @!P0 LDS R10, [R4] ;  /* 0x00000000040a8984 */ /* 0x000e240000000800 */
[----:B0-----:R-:W-:-:S05]  /*06a0*/  @!P0 IADD3 R11, PT, PT, R13, R10, RZ ;  /* 0x0000000a0d0b8210 */ /* 0x001fca0007ffe0ff */
[----:B------:R1:W-:Y:S01]  /*06b0*/  @!P0 STS [R4], R11 ;  /* 0x0000000b04008388 */ /* 0x0003e20000000800 */
[----:B------:R-:W-:Y:S01]  /*06c0*/  BAR.SYNC.DEFER_BLOCKING 0x0 ;  /* 0x0000000000007b1d */ /* 0x000fe20000010000 */
[----:B------:R-:W-:-:S13]  /*06d0*/  ISETP.NE.AND P0, PT, R8, R5, PT ;  /* 0x000000050800720c */ /* 0x000fda0003f05270 */
[----:B-1----:R-:W-:Y:S05]  /*06e0*/  @P0 BRA `(.L_x_4) ;  /* 0xfffffffc00200947 */ /* 0x002fea000383ffff */
.L_x_1:
[----:B------:R-:W-:Y:S05]  /*06f0*/  BSYNC.RECONVERGENT B0 ;  /* 0x0000000000007941 */ /* 0x000fea0003800200 */
.L_x_0:
[----:B------:R-:W-:-:S13]  /*0700*/  ISETP.NE.AND P0, PT, R3, RZ, PT ;  /* 0x000000ff0300720c */ /* 0x000fda0003f05270 */
[----:B------:R-:W-:Y:S05]  /*0710*/  @P0 EXIT ;  /* 0x000000000000094d */ /* 0x000fea0003800000 */
[----:B------:R-:W1:Y:S01]  /*0720*/  S2UR UR5, SR_CgaCtaId ;  /* 0x00000000000579c3 */ /* 0x000e620000008800 */
[----:B------:R-:W-:Y:S01]  /*0730*/  UMOV UR4, 0x400 ;  /* 0x0000040000047882 */ /* 0x000fe20000000000 */
[----:B------:R-:W-:-:S06]  /*0740*/  MOV R0, 0x0 ;  /* 0x0000000000007802 */ /* 0x000fcc0000000f00 */
[----:B0-----:R0:W2:Y:S01]  /*0750*/  LDC.64 R8, c[0x4][R0] ;  /* 0x0100000000087b82 */ /* 0x0010a20000000a00 */
[----:B-1----:R-:W-:-:S09]  /*0760*/  ULEA UR4, UR5, UR4, 0x18 ;  /* 0x0000000405047291 */ /* 0x002fd2000f8ec0ff */
[----:B------:R-:W1:Y:S02]  /*0770*/  LDS R3, [UR4] ;  /* 0x00000004ff037984 */ /* 0x000e640008000800 */
[----:B------:R-:W3:Y:S02]  /*0780*/  LDCU.64 UR4, c[0x4][0x8] ;  /* 0x01000100ff0477ac */ /* 0x000ee40008000a00 */
[----:B---3--:R-:W-:Y:S02]  /*0790*/  IMAD.U32 R4, RZ, RZ, UR4 ;  /* 0x00000004ff047e24 */ /* 0x008fe4000f8e00ff */
[----:B------:R-:W-:Y:S01]  /*07a0*/  IMAD.U32 R5, RZ, RZ, UR5 ;  /* 0x00000005ff057e24 */ /* 0x000fe2000f8e00ff */
[----:B-12---:R0:W-:Y:S06]  /*07b0*/  STL.64 [R1], R2 ;  /* 0x0000000201007387 */ /* 0x0061ec0000100a00 */
[----:B------:R-:W-:-:S07]  /*07c0*/  LEPC R20, `(.L_x_5) ;  /* 0x000000001014794e */ /* 0x000fce0000000000 */
[----:B0-----:R-:W-:Y:S05]  /*07d0*/  CALL.ABS.NOINC R8 ;  /* 0x0000000008007343 */ /* 0x001fea0003c00000 */
.L_x_5:
[----:B------:R-:W0:Y:S01]  /*07e0*/  S2UR UR5, SR_CgaCtaId ;  /* 0x00000000000579c3 */ /* 0x000e220000008800 */
[----:B------:R-:W-:-:S07]  /*07f0*/  UMOV UR4, 0x400 ;  /* 0x0000040000047882 */ /* 0x000fce0000000000 */
[----:B------:R-:W1:Y:S01]  /*0800*/  LDC.64 R4, c[0x0][0x388] ;  /* 0x0000e200ff047b82 */ /* 0x000e620000000a00 */
[----:B0-----:R-:W-:Y:S01]  /*0810*/  ULEA UR4, UR5, UR4, 0x18 ;  /* 0x0000000405047291 */ /* 0x001fe2000f8ec0ff */
[----:B-1----:R-:W-:-:S08]  /*0820*/  IMAD.WIDE.U32 R2, R2, 0x4, R4 ;  /* 0x0000000402027825 */ /* 0x002fd000078e0004 */
[----:B------:R-:W0:Y:S04]  /*0830*/  LDS R7, [UR4] ;  /* 0x00000004ff077984 */ /* 0x000e280008000800 */
[----:B0-----:R-:W-:Y:S01]  /*0840*/  STG.E desc[UR36][R2.64], R7 ;  /* 0x0000000702007986 */ /* 0x001fe2000c101924 */
[----:B------:R-:W-:Y:S05]  /*0850*/  EXIT ;  /* 0x000000000000794d */ /* 0x000fea0003800000 */
.L_x_6:
[----:B------:R-:W-:-:S00]  /*0860*/  BRA `(.L_x_6) ;  /* 0xfffffffc00fc7947 */ /* 0x000fc0000383ffff */
[----:B------:R-:W-:-:S00]  /*0870*/  NOP ;  /* 0x0000000000007918 */ /* 0x000fc00000000000 */
        /* <DEDUP_REMOVED lines=8> */
.L_x_7:


//--------------------- .nv.global.init           --------------------------
	.section	.nv.global.init,"aw",@progbits
.nv.global.init:
	.type		$str,@object
	.size		$str,(.L_0 - $str)
$str:
        /*0000*/ 	.byte	0x62, 0x6c, 0x6f, 0x63, 0x6b, 0x49, 0x64, 0x78, 0x2e, 0x78, 0x20, 0x25, 0x64, 0x20, 0x68, 0x61
        /*0010*/ 	.byte	0x73, 0x20, 0x76, 0x61, 0x6c, 0x75, 0x65, 0x20, 0x25, 0x64, 0x0a, 0x00
.L_0:


//--------------------- .nv.shared._Z13sum_reductionPiS_ii --------------------------
	.section	.nv.shared._Z13sum_reductionPiS_ii,"aw",@nobits
	.sectionflags	@""
	.align	4
.nv.shared._Z13sum_reductionPiS_ii:
	.zero		1536


//--------------------- .nv.shared.reserved.0     --------------------------
	.section	.nv.shared.reserved.0,"aw",@nobits
	.weak		__nv_reservedSMEM_offset_0_alias
	.size		__nv_reservedSMEM_offset_0_alias, 0, 64
	.other		__nv_reservedSMEM_offset_0_alias,@"STO_CUDA_RESERVED_SHARED STV_DEFAULT"
__nv_reservedSMEM_offset_0_alias:
	.zero		0
	.zero		64


//--------------------- .nv.constant0._Z13sum_reductionPiS_ii --------------------------
	.section	.nv.constant0._Z13sum_reductionPiS_ii,"a",@progbits
	.sectionflags	@""
	.align	4
.nv.constant0._Z13sum_reductionPiS_ii:
	.zero		920


//--------------------- SYMBOLS --------------------------

	.type		.nv.reservedSmem.offset0,@object
	.size		.nv.reservedSmem.offset0,0x4
	.type		.nv.reservedSmem.cap,@object
	.size		.nv.reservedSmem.cap,0x4
	.type		vprintf,@function
